	.headerflags	@"EF_CUDA_TEXMODE_UNIFIED EF_CUDA_64BIT_ADDRESS EF_CUDA_ACCELERATORS EF_CUDA_SM90 EF_CUDA_VIRTUAL_SM(EF_CUDA_SM90)"
	.elftype	@"ET_EXEC"


//--------------------- .nv.info                  --------------------------
	.section	.nv.info,"",@"SHT_CUDA_INFO"
	.align	4


	//----- nvinfo : EIATTR_REGCOUNT
	.align		4
        /*0000*/ 	.byte	0x04, 0x2f
        /*0002*/ 	.short	(.L_3 - .L_2)
	.align		4
.L_2:
        /*0004*/ 	.word	index@(triton_poi_fused__native_batch_norm_legit_no_training_44)
        /*0008*/ 	.word	0x00000010


	//----- nvinfo : EIATTR_MIN_STACK_SIZE
	.align		4
.L_3:
        /*000c*/ 	.byte	0x04, 0x12
        /*000e*/ 	.short	(.L_5 - .L_4)
	.align		4
.L_4:
        /*0010*/ 	.word	index@(triton_poi_fused__native_batch_norm_legit_no_training_44)
        /*0014*/ 	.word	0x00000000


	//----- nvinfo : EIATTR_FRAME_SIZE
	.align		4
.L_5:
        /*0018*/ 	.byte	0x04, 0x11
        /*001a*/ 	.short	(.L_7 - .L_6)
	.align		4
.L_6:
        /*001c*/ 	.word	index@(triton_poi_fused__native_batch_norm_legit_no_training_44)
        /*0020*/ 	.word	0x00000000


	//----- nvinfo : EIATTR_MIN_STACK_SIZE
	.align		4
.L_7:
        /*0024*/ 	.byte	0x04, 0x12
        /*0026*/ 	.short	(.L_9 - .L_8)
	.align		4
.L_8:
        /*0028*/ 	.word	index@(triton_poi_fused__native_batch_norm_legit_no_training_44)
        /*002c*/ 	.word	0x00000000
.L_9:


//--------------------- .nv.info.triton_poi_fused__native_batch_norm_legit_no_training_44 --------------------------
	.section	.nv.info.triton_poi_fused__native_batch_norm_legit_no_training_44,"",@"SHT_CUDA_INFO"
	.sectionflags	@""
	.align	4


	//----- nvinfo : EIATTR_CUDA_API_VERSION
	.align		4
        /*0000*/ 	.byte	0x04, 0x37
        /*0002*/ 	.short	(.L_11 - .L_10)
.L_10:
        /*0004*/ 	.word	0x0000007c


	//----- nvinfo : EIATTR_KPARAM_INFO
	.align		4
.L_11:
        /*0008*/ 	.byte	0x04, 0x17
        /*000a*/ 	.short	(.L_13 - .L_12)
.L_12:
        /*000c*/ 	.word	0x00000000
        /*0010*/ 	.short	0x0006
        /*0012*/ 	.short	0x0030
        /*0014*/ 	.byte	0x00, 0xf0, 0x11, 0x00


	//----- nvinfo : EIATTR_KPARAM_INFO
	.align		4
.L_13:
        /*0018*/ 	.byte	0x04, 0x17
        /*001a*/ 	.short	(.L_15 - .L_14)
.L_14:
        /*001c*/ 	.word	0x00000000
        /*0020*/ 	.short	0x0005
        /*0022*/ 	.short	0x0028
        /*0024*/ 	.byte	0x00, 0xf4, 0x21, 0x00


	//----- nvinfo : EIATTR_KPARAM_INFO
	.align		4
.L_15:
        /*0028*/ 	.byte	0x04, 0x17
        /*002a*/ 	.short	(.L_17 - .L_16)
.L_16:
        /*002c*/ 	.word	0x00000000
        /*0030*/ 	.short	0x0004
        /*0032*/ 	.short	0x0020
        /*0034*/ 	.byte	0x00, 0xf4, 0x21, 0x00


	//----- nvinfo : EIATTR_KPARAM_INFO
	.align		4
.L_17:
        /*0038*/ 	.byte	0x04, 0x17
        /*003a*/ 	.short	(.L_19 - .L_18)
.L_18:
        /*003c*/ 	.word	0x00000000
        /*0040*/ 	.short	0x0003
        /*0042*/ 	.short	0x0018
        /*0044*/ 	.byte	0x00, 0xf4, 0x21, 0x00


	//----- nvinfo : EIATTR_KPARAM_INFO
	.align		4
.L_19:
        /*0048*/ 	.byte	0x04, 0x17
        /*004a*/ 	.short	(.L_21 - .L_20)
.L_20:
        /*004c*/ 	.word	0x00000000
        /*0050*/ 	.short	0x0002
        /*0052*/ 	.short	0x0010
        /*0054*/ 	.byte	0x00, 0xf4, 0x21, 0x00


	//----- nvinfo : EIATTR_KPARAM_INFO
	.align		4
.L_21:
        /*0058*/ 	.byte	0x04, 0x17
        /*005a*/ 	.short	(.L_23 - .L_22)
.L_22:
        /*005c*/ 	.word	0x00000000
        /*0060*/ 	.short	0x0001
        /*0062*/ 	.short	0x0008
        /*0064*/ 	.byte	0x00, 0xf4, 0x21, 0x00


	//----- nvinfo : EIATTR_KPARAM_INFO
	.align		4
.L_23:
        /*0068*/ 	.byte	0x04, 0x17
        /*006a*/ 	.short	(.L_25 - .L_24)
.L_24:
        /*006c*/ 	.word	0x00000000
        /*0070*/ 	.short	0x0000
        /*0072*/ 	.short	0x0000
        /*0074*/ 	.byte	0x00, 0xf4, 0x21, 0x00


	//----- nvinfo : EIATTR_SPARSE_MMA_MASK
	.align		4
.L_25:
        /*0078*/ 	.byte	0x03, 0x50
        /*007a*/ 	.short	0x0000


	//----- nvinfo : EIATTR_MAXREG_COUNT
	.align		4
        /*007c*/ 	.byte	0x03, 0x1b
        /*007e*/ 	.short	0x00ff


	//----- nvinfo : EIATTR_EXIT_INSTR_OFFSETS
	.align		4
        /*0080*/ 	.byte	0x04, 0x1c
        /*0082*/ 	.short	(.L_27 - .L_26)


	//   ....[0]....
.L_26:
        /*0084*/ 	.word	0x000002b0


	//----- nvinfo : EIATTR_REQNTID
	.align		4
.L_27:
        /*0088*/ 	.byte	0x04, 0x10
        /*008a*/ 	.short	(.L_29 - .L_28)
.L_28:
        /*008c*/ 	.word	0x00000080
        /*0090*/ 	.word	0x00000001
        /*0094*/ 	.word	0x00000001


	//----- nvinfo : EIATTR_CBANK_PARAM_SIZE
	.align		4
.L_29:
        /*0098*/ 	.byte	0x03, 0x19
        /*009a*/ 	.short	0x0034


	//----- nvinfo : EIATTR_PARAM_CBANK
	.align		4
        /*009c*/ 	.byte	0x04, 0x0a
        /*009e*/ 	.short	(.L_31 - .L_30)
	.align		4
.L_30:
        /*00a0*/ 	.word	index@(.nv.constant0.triton_poi_fused__native_batch_norm_legit_no_training_44)
        /*00a4*/ 	.short	0x0210
        /*00a6*/ 	.short	0x0034


	//----- nvinfo : EIATTR_SW_WAR
	.align		4
.L_31:
        /*00a8*/ 	.byte	0x04, 0x36
        /*00aa*/ 	.short	(.L_33 - .L_32)
.L_32:
        /*00ac*/ 	.word	0x00000008
.L_33:


//--------------------- .nv.callgraph             --------------------------
	.section	.nv.callgraph,"",@"SHT_CUDA_CALLGRAPH"
	.align	4
	.sectionentsize	8
	.align		4
        /*0000*/ 	.word	0x00000000
	.align		4
        /*0004*/ 	.word	0xffffffff
	.align		4
        /*0008*/ 	.word	0x00000000
	.align		4
        /*000c*/ 	.word	0xfffffffe
	.align		4
        /*0010*/ 	.word	0x00000000
	.align		4
        /*0014*/ 	.word	0xfffffffd
	.align		4
        /*0018*/ 	.word	0x00000000
	.align		4
        /*001c*/ 	.word	0xfffffffc


//--------------------- .nv.constant4             --------------------------
	.section	.nv.constant4,"a",@progbits
	.align	8
	.align		8
.nv.constant4:
        /*0000*/ 	.dword	_$_str
	.align		8
        /*0008*/ 	.dword	_$_str_$_2


//--------------------- .text.triton_poi_fused__native_batch_norm_legit_no_training_44 --------------------------
	.section	.text.triton_poi_fused__native_batch_norm_legit_no_training_44,"ax",@progbits
	.align	128
        .global         triton_poi_fused__native_batch_norm_legit_no_training_44
        .type           triton_poi_fused__native_batch_norm_legit_no_training_44,@function
        .size           triton_poi_fused__native_batch_norm_legit_no_training_44,(.L_x_1 - triton_poi_fused__native_batch_norm_legit_no_training_44)
        .other          triton_poi_fused__native_batch_norm_legit_no_training_44,@"STO_CUDA_ENTRY STV_DEFAULT"
triton_poi_fused__native_batch_norm_legit_no_training_44:
.text.triton_poi_fused__native_batch_norm_legit_no_training_44:
[----:B------:R-:W-:Y:S01]  /*0000*/  LDC R1, c[0x0][0x28] ;  /* 0x00000a00ff017b82 */ /* 0x000fe20000000800 */
[----:B------:R-:W1:Y:S07]  /*0010*/  S2R R0, SR_TID.X ;  /* 0x0000000000007919 */ /* 0x000e6e0000002100 */
[----:B------:R-:W2:Y:S01]  /*0020*/  LDC.64 R6, c[0x0][0x220] ;  /* 0x00008800ff067b82 */ /* 0x000ea20000000a00 */
[----:B------:R-:W-:Y:S01]  /*0030*/  ULDC.64 UR4, c[0x0][0x208] ;  /* 0x0000820000047ab9 */ /* 0x000fe20000000a00 */
[----:B------:R-:W3:Y:S06]  /*0040*/  S2R R3, SR_CTAID.X ;  /* 0x0000000000037919 */ /* 0x000eec0000002500 */
[----:B------:R-:W4:Y:S08]  /*0050*/  LDC.64 R4, c[0x0][0x218] ;  /* 0x00008600ff047b82 */ /* 0x000f300000000a00 */
[----:B------:R-:W5:Y:S08]  /*0060*/  LDC.64 R8, c[0x0][0x228] ;  /* 0x00008a00ff087b82 */ /* 0x000f700000000a00 */
[----:B------:R-:W5:Y:S01]  /*0070*/  LDC.64 R10, c[0x0][0x230] ;  /* 0x00008c00ff0a7b82 */ /* 0x000f620000000a00 */
[----:B-1----:R-:W-:-:S02]  /*0080*/  LOP3.LUT R0, R0, 0x7f, RZ, 0xc0, !PT ;  /* 0x0000007f00007812 */ /* 0x002fc400078ec0ff */
[----:B---3--:R-:W-:Y:S02]  /*0090*/  SHF.R.S32.HI R2, RZ, 0x18, R3 ;  /* 0x00000018ff027819 */ /* 0x008fe40000011403 */
[----:B------:R-:W-:Y:S02]  /*00a0*/  LEA R0, R3, R0, 0x7 ;  /* 0x0000000003007211 */ /* 0x000fe400078e38ff */
[----:B------:R-:W-:-:S04]  /*00b0*/  SGXT R3, R2, 0x1 ;  /* 0x000000010203781a */ /* 0x000fc80000000200 */
[----:B------:R-:W-:-:S04]  /*00c0*/  LEA.HI R3, R3, R0, RZ, 0x9 ;  /* 0x0000000003037211 */ /* 0x000fc800078f48ff */
[----:B------:R-:W-:-:S04]  /*00d0*/  LOP3.LUT R3, R3, 0xfffffe00, RZ, 0xc0, !PT ;  /* 0xfffffe0003037812 */ /* 0x000fc800078ec0ff */
[----:B------:R-:W-:Y:S02]  /*00e0*/  IADD3 R13, R0, -R3, RZ ;  /* 0x80000003000d7210 */ /* 0x000fe40007ffe0ff */
[----:B------:R-:W1:Y:S03]  /*00f0*/  LDC.64 R2, c[0x0][0x210] ;  /* 0x00008400ff027b82 */ /* 0x000e660000000a00 */
[----:B--2---:R-:W-:-:S06]  /*0100*/  IMAD.WIDE R6, R13, 0x4, R6 ;  /* 0x000000040d067825 */ /* 0x004fcc00078e0206 */
[----:B------:R-:W2:Y:S01]  /*0110*/  LDG.E.EL R6, desc[UR4][R6.64] ;  /* 0x0000000406067981 */ /* 0x000ea2000c2e1900 */
[----:B----4-:R-:W-:-:S04]  /*0120*/  IMAD.WIDE R4, R13, 0x4, R4 ;  /* 0x000000040d047825 */ /* 0x010fc800078e0204 */
[C---:B-----5:R-:W-:Y:S02]  /*0130*/  IMAD.WIDE R8, R13.reuse, 0x4, R8 ;  /* 0x000000040d087825 */ /* 0x060fe400078e0208 */
[----:B------:R3:W4:Y:S02]  /*0140*/  LDG.E.EL R5, desc[UR4][R4.64] ;  /* 0x0000000404057981 */ /* 0x000724000c2e1900 */
[----:B0-----:R-:W-:Y:S02]  /*0150*/  IMAD.WIDE R10, R13, 0x4, R10 ;  /* 0x000000040d0a7825 */ /* 0x001fe400078e020a */
[----:B------:R-:W5:Y:S02]  /*0160*/  LDG.E.EL R8, desc[UR4][R8.64] ;  /* 0x0000000408087981 */ /* 0x000f64000c2e1900 */
[C---:B-1----:R-:W-:Y:S02]  /*0170*/  IMAD.WIDE R2, R0.reuse, 0x4, R2 ;  /* 0x0000000400027825 */ /* 0x042fe400078e0202 */
[----:B------:R-:W5:Y:S04]  /*0180*/  LDG.E.EL R11, desc[UR4][R10.64] ;  /* 0x000000040a0b7981 */ /* 0x000f68000c2e1900 */
[----:B------:R0:W4:Y:S01]  /*0190*/  LDG.E R12, desc[UR4][R2.64] ;  /* 0x00000004020c7981 */ /* 0x000122000c1e1900 */
[----:B---3--:R-:W-:Y:S01]  /*01a0*/  HFMA2.MMA R4, -RZ, RZ, 1.625, 0 ;  /* 0x3e800000ff047435 */ /* 0x008fe200000001ff */
[----:B0-----:R-:W0:Y:S02]  /*01b0*/  LDC.64 R2, c[0x0][0x238] ;  /* 0x00008e00ff027b82 */ /* 0x001e240000000a00 */
[----:B0-----:R-:W-:-:S04]  /*01c0*/  IMAD.WIDE R2, R0, 0x4, R2 ;  /* 0x0000000400027825 */ /* 0x001fc800078e0202 */
[----:B--2---:R-:W-:-:S04]  /*01d0*/  FADD R6, R6, 9.9999997473787516356e-06 ;  /* 0x3727c5ac06067421 */ /* 0x004fc80000000000 */
[----:B------:R-:W0:Y:S02]  /*01e0*/  MUFU.SQRT R7, R6 ;  /* 0x0000000600077308 */ /* 0x000e240000002000 */
[C---:B0-----:R-:W-:Y:S02]  /*01f0*/  FSETP.GT.AND P0, PT, R7.reuse, 8.50705917302346158658e+37, PT ;  /* 0x7e8000000700780b */ /* 0x041fe40003f04000 */
[----:B------:R-:W-:-:S11]  /*0200*/  FSETP.GEU.AND P1, PT, R7, 1.175494350822287508e-38, PT ;  /* 0x008000000700780b */ /* 0x000fd60003f2e000 */
[----:B------:R-:W-:-:S04]  /*0210*/  @P0 FMUL R7, R7, 0.25 ;  /* 0x3e80000007070820 */ /* 0x000fc80000400000 */
[----:B------:R-:W-:-:S06]  /*0220*/  @!P1 FMUL R7, R7, 16777216 ;  /* 0x4b80000007079820 */ /* 0x000fcc0000400000 */
[----:B------:R-:W0:Y:S01]  /*0230*/  MUFU.RCP R7, R7 ;  /* 0x0000000700077308 */ /* 0x000e220000001000 */
[----:B------:R-:W-:Y:S01]  /*0240*/  FSEL R4, R4, 1, P0 ;  /* 0x3f80000004047808 */ /* 0x000fe20000000000 */
[----:B----4-:R-:W-:-:S04]  /*0250*/  FADD R5, R12, -R5 ;  /* 0x800000050c057221 */ /* 0x010fc80000000000 */
[----:B------:R-:W-:-:S04]  /*0260*/  @!P1 FMUL R4, R4, 16777216 ;  /* 0x4b80000004049820 */ /* 0x000fc80000400000 */
[----:B0-----:R-:W-:-:S04]  /*0270*/  FMUL R4, R7, R4 ;  /* 0x0000000407047220 */ /* 0x001fc80000400000 */
[----:B------:R-:W-:-:S04]  /*0280*/  FMUL R4, R5, R4 ;  /* 0x0000000405047220 */ /* 0x000fc80000400000 */
[----:B-----5:R-:W-:-:S05]  /*0290*/  FFMA R11, R8, R4, R11 ;  /* 0x00000004080b7223 */ /* 0x020fca000000000b */
[----:B------:R-:W-:Y:S01]  /*02a0*/  STG.E desc[UR4][R2.64], R11 ;  /* 0x0000000b02007986 */ /* 0x000fe2000c101904 */
[----:B------:R-:W-:Y:S05]  /*02b0*/  EXIT ;  /* 0x000000000000794d */ /* 0x000fea0003800000 */
.L_x_0:
[----:B------:R-:W-:-:S00]  /*02c0*/  BRA `(.L_x_0) ;  /* 0xfffffffc00fc7947 */ /* 0x000fc0000383ffff */
[----:B------:R-:W-:-:S00]  /*02d0*/  NOP ;  /* 0x0000000000007918 */ /* 0x000fc00000000000 */
        /* <DEDUP_REMOVED lines=10> */
.L_x_1:


//--------------------- .nv.global.init           --------------------------
	.section	.nv.global.init,"aw",@progbits
.nv.global.init:
	.type		_$_str,@object
	.size		_$_str,(_$_str_$_2 - _$_str)
_$_str:
        /*0000*/ 	.byte	0x5f, 0x5f, 0x43, 0x55, 0x44, 0x41, 0x5f, 0x46, 0x54, 0x5a, 0x00
	.type		_$_str_$_2,@object
	.size		_$_str_$_2,(.L_1 - _$_str_$_2)
_$_str_$_2:
        /*000b*/ 	.byte	0x5f, 0x5f, 0x43, 0x55, 0x44, 0x41, 0x5f, 0x50, 0x52, 0x45, 0x43, 0x5f, 0x53, 0x51, 0x52, 0x54
        /*001b*/ 	.byte	0x00
.L_1:


//--------------------- .nv.constant0.triton_poi_fused__native_batch_norm_legit_no_training_44 --------------------------
	.section	.nv.constant0.triton_poi_fused__native_batch_norm_legit_no_training_44,"a",@progbits
	.sectionflags	@""
	.align	4
.nv.constant0.triton_poi_fused__native_batch_norm_legit_no_training_44:
	.zero		580
